	.headerflags	@"EF_CUDA_TEXMODE_UNIFIED EF_CUDA_64BIT_ADDRESS EF_CUDA_ACCELERATORS EF_CUDA_SM90 EF_CUDA_VIRTUAL_SM(EF_CUDA_SM90)"
	.elftype	@"ET_EXEC"


//--------------------- .nv.info                  --------------------------
	.section	.nv.info,"",@"SHT_CUDA_INFO"
	.align	4


	//----- nvinfo : EIATTR_REGCOUNT
	.align		4
        /*0000*/ 	.byte	0x04, 0x2f
        /*0002*/ 	.short	(.L_1 - .L_0)
	.align		4
.L_0:
        /*0004*/ 	.word	index@(triton_poi_fused_mul_sigmoid_19)
        /*0008*/ 	.word	0x0000000f


	//----- nvinfo : EIATTR_MIN_STACK_SIZE
	.align		4
.L_1:
        /*000c*/ 	.byte	0x04, 0x12
        /*000e*/ 	.short	(.L_3 - .L_2)
	.align		4
.L_2:
        /*0010*/ 	.word	index@(triton_poi_fused_mul_sigmoid_19)
        /*0014*/ 	.word	0x00000000


	//----- nvinfo : EIATTR_FRAME_SIZE
	.align		4
.L_3:
        /*0018*/ 	.byte	0x04, 0x11
        /*001a*/ 	.short	(.L_5 - .L_4)
	.align		4
.L_4:
        /*001c*/ 	.word	index@(triton_poi_fused_mul_sigmoid_19)
        /*0020*/ 	.word	0x00000000


	//----- nvinfo : EIATTR_MIN_STACK_SIZE
	.align		4
.L_5:
        /*0024*/ 	.byte	0x04, 0x12
        /*0026*/ 	.short	(.L_7 - .L_6)
	.align		4
.L_6:
        /*0028*/ 	.word	index@(triton_poi_fused_mul_sigmoid_19)
        /*002c*/ 	.word	0x00000000
.L_7:


//--------------------- .nv.info.triton_poi_fused_mul_sigmoid_19 --------------------------
	.section	.nv.info.triton_poi_fused_mul_sigmoid_19,"",@"SHT_CUDA_INFO"
	.sectionflags	@""
	.align	4


	//----- nvinfo : EIATTR_CUDA_API_VERSION
	.align		4
        /*0000*/ 	.byte	0x04, 0x37
        /*0002*/ 	.short	(.L_9 - .L_8)
.L_8:
        /*0004*/ 	.word	0x0000007c


	//----- nvinfo : EIATTR_KPARAM_INFO
	.align		4
.L_9:
        /*0008*/ 	.byte	0x04, 0x17
        /*000a*/ 	.short	(.L_11 - .L_10)
.L_10:
        /*000c*/ 	.word	0x00000000
        /*0010*/ 	.short	0x0002
        /*0012*/ 	.short	0x0010
        /*0014*/ 	.byte	0x00, 0xf0, 0x11, 0x00


	//----- nvinfo : EIATTR_KPARAM_INFO
	.align		4
.L_11:
        /*0018*/ 	.byte	0x04, 0x17
        /*001a*/ 	.short	(.L_13 - .L_12)
.L_12:
        /*001c*/ 	.word	0x00000000
        /*0020*/ 	.short	0x0001
        /*0022*/ 	.short	0x0008
        /*0024*/ 	.byte	0x00, 0xf4, 0x21, 0x00


	//----- nvinfo : EIATTR_KPARAM_INFO
	.align		4
.L_13:
        /*0028*/ 	.byte	0x04, 0x17
        /*002a*/ 	.short	(.L_15 - .L_14)
.L_14:
        /*002c*/ 	.word	0x00000000
        /*0030*/ 	.short	0x0000
        /*0032*/ 	.short	0x0000
        /*0034*/ 	.byte	0x00, 0xf4, 0x21, 0x00


	//----- nvinfo : EIATTR_SPARSE_MMA_MASK
	.align		4
.L_15:
        /*0038*/ 	.byte	0x03, 0x50
        /*003a*/ 	.short	0x0000


	//----- nvinfo : EIATTR_MAXREG_COUNT
	.align		4
        /*003c*/ 	.byte	0x03, 0x1b
        /*003e*/ 	.short	0x00ff


	//----- nvinfo : EIATTR_EXIT_INSTR_OFFSETS
	.align		4
        /*0040*/ 	.byte	0x04, 0x1c
        /*0042*/ 	.short	(.L_17 - .L_16)


	//   ....[0]....
.L_16:
        /*0044*/ 	.word	0x000004b0


	//----- nvinfo : EIATTR_REQNTID
	.align		4
.L_17:
        /*0048*/ 	.byte	0x04, 0x10
        /*004a*/ 	.short	(.L_19 - .L_18)
.L_18:
        /*004c*/ 	.word	0x00000080
        /*0050*/ 	.word	0x00000001
        /*0054*/ 	.word	0x00000001


	//----- nvinfo : EIATTR_CBANK_PARAM_SIZE
	.align		4
.L_19:
        /*0058*/ 	.byte	0x03, 0x19
        /*005a*/ 	.short	0x0014


	//----- nvinfo : EIATTR_PARAM_CBANK
	.align		4
        /*005c*/ 	.byte	0x04, 0x0a
        /*005e*/ 	.short	(.L_21 - .L_20)
	.align		4
.L_20:
        /*0060*/ 	.word	index@(.nv.constant0.triton_poi_fused_mul_sigmoid_19)
        /*0064*/ 	.short	0x0210
        /*0066*/ 	.short	0x0014


	//----- nvinfo : EIATTR_SW_WAR
	.align		4
.L_21:
        /*0068*/ 	.byte	0x04, 0x36
        /*006a*/ 	.short	(.L_23 - .L_22)
.L_22:
        /*006c*/ 	.word	0x00000008
.L_23:


//--------------------- .nv.callgraph             --------------------------
	.section	.nv.callgraph,"",@"SHT_CUDA_CALLGRAPH"
	.align	4
	.sectionentsize	8
	.align		4
        /*0000*/ 	.word	0x00000000
	.align		4
        /*0004*/ 	.word	0xffffffff
	.align		4
        /*0008*/ 	.word	0x00000000
	.align		4
        /*000c*/ 	.word	0xfffffffe
	.align		4
        /*0010*/ 	.word	0x00000000
	.align		4
        /*0014*/ 	.word	0xfffffffd
	.align		4
        /*0018*/ 	.word	0x00000000
	.align		4
        /*001c*/ 	.word	0xfffffffc


//--------------------- .text.triton_poi_fused_mul_sigmoid_19 --------------------------
	.section	.text.triton_poi_fused_mul_sigmoid_19,"ax",@progbits
	.align	128
        .global         triton_poi_fused_mul_sigmoid_19
        .type           triton_poi_fused_mul_sigmoid_19,@function
        .size           triton_poi_fused_mul_sigmoid_19,(.L_x_1 - triton_poi_fused_mul_sigmoid_19)
        .other          triton_poi_fused_mul_sigmoid_19,@"STO_CUDA_ENTRY STV_DEFAULT"
triton_poi_fused_mul_sigmoid_19:
.text.triton_poi_fused_mul_sigmoid_19:
[----:B------:R-:W-:Y:S01]  /*0000*/  LDC R1, c[0x0][0x28] ;  /* 0x00000a00ff017b82 */ /* 0x000fe20000000800 */
[----:B------:R-:W1:Y:S07]  /*0010*/  S2R R0, SR_TID.X ;  /* 0x0000000000007919 */ /* 0x000e6e0000002100 */
[----:B------:R-:W2:Y:S01]  /*0020*/  LDC.64 R2, c[0x0][0x210] ;  /* 0x00008400ff027b82 */ /* 0x000ea20000000a00 */
[----:B------:R-:W-:Y:S01]  /*0030*/  ULDC.64 UR4, c[0x0][0x208] ;  /* 0x0000820000047ab9 */ /* 0x000fe20000000a00 */
[----:B------:R-:W3:Y:S06]  /*0040*/  S2R R5, SR_CTAID.X ;  /* 0x0000000000057919 */ /* 0x000eec0000002500 */
[----:B------:R-:W4:Y:S01]  /*0050*/  LDC.64 R6, c[0x0][0x218] ;  /* 0x00008600ff067b82 */ /* 0x000f220000000a00 */
[----:B-1----:R-:W-:-:S04]  /*0060*/  SHF.L.U32 R0, R0, 0x1, RZ ;  /* 0x0000000100007819 */ /* 0x002fc800000006ff */
[----:B------:R-:W-:Y:S02]  /*0070*/  LOP3.LUT R0, R0, 0xfe, RZ, 0xc0, !PT ;  /* 0x000000fe00007812 */ /* 0x000fe400078ec0ff */
[----:B---3--:R-:W-:Y:S02]  /*0080*/  SHF.R.S32.HI R4, RZ, 0x17, R5 ;  /* 0x00000017ff047819 */ /* 0x008fe40000011405 */
[----:B------:R-:W-:Y:S02]  /*0090*/  LEA R5, R5, R0, 0x8 ;  /* 0x0000000005057211 */ /* 0x000fe400078e40ff */
[----:B------:R-:W-:-:S03]  /*00a0*/  SGXT R0, R4, 0x1 ;  /* 0x000000010400781a */ /* 0x000fc60000000200 */
[----:B--2---:R-:W-:Y:S01]  /*00b0*/  IMAD.WIDE R2, R5, 0x4, R2 ;  /* 0x0000000405027825 */ /* 0x004fe200078e0202 */
[CC--:B------:R-:W-:Y:S02]  /*00c0*/  LEA.HI R4, R0.reuse, R5.reuse, RZ, 0x8 ;  /* 0x0000000500047211 */ /* 0x0c0fe400078f40ff */
[----:B------:R-:W-:Y:S02]  /*00d0*/  LEA.HI R8, R0, R5, RZ, 0xc ;  /* 0x0000000500087211 */ /* 0x000fe400078f60ff */
[----:B------:R-:W-:Y:S02]  /*00e0*/  LOP3.LUT R4, R4, 0xffffff00, RZ, 0xc0, !PT ;  /* 0xffffff0004047812 */ /* 0x000fe400078ec0ff */
[----:B------:R-:W-:Y:S02]  /*00f0*/  SHF.R.S32.HI R9, RZ, 0xc, R8 ;  /* 0x0000000cff097819 */ /* 0x000fe40000011408 */
[----:B------:R-:W-:Y:S02]  /*0100*/  IADD3 R0, R5, -R4, RZ ;  /* 0x8000000405007210 */ /* 0x000fe40007ffe0ff */
[----:B------:R-:W2:Y:S02]  /*0110*/  LDG.E.64 R4, desc[UR4][R2.64] ;  /* 0x0000000402047981 */ /* 0x000ea4000c1e1b00 */
[----:B------:R-:W-:-:S05]  /*0120*/  LEA R9, R9, R0, 0x8 ;  /* 0x0000000009097211 */ /* 0x000fca00078e40ff */
[----:B----4-:R-:W-:-:S06]  /*0130*/  IMAD.WIDE R6, R9, 0x4, R6 ;  /* 0x0000000409067825 */ /* 0x010fcc00078e0206 */
[----:B------:R-:W3:Y:S01]  /*0140*/  LDG.E.EL.64 R6, desc[UR4][R6.64] ;  /* 0x0000000406067981 */ /* 0x000ee2000c2e1b00 */
[----:B--2---:R-:W-:-:S04]  /*0150*/  FADD R0, RZ, -R4 ;  /* 0x80000004ff007221 */ /* 0x004fc80000000000 */
[----:B------:R-:W-:Y:S01]  /*0160*/  FMUL R8, R0, 1.4426950216293334961 ;  /* 0x3fb8aa3b00087820 */ /* 0x000fe20000400000 */
[----:B------:R-:W-:-:S04]  /*0170*/  FADD R0, RZ, -R5 ;  /* 0x80000005ff007221 */ /* 0x000fc80000000000 */
[----:B------:R-:W-:Y:S01]  /*0180*/  FMUL R9, R0, 1.4426950216293334961 ;  /* 0x3fb8aa3b00097820 */ /* 0x000fe20000400000 */
[----:B------:R-:W-:Y:S01]  /*0190*/  FSETP.GEU.AND P0, PT, R8, -126, PT ;  /* 0xc2fc00000800780b */ /* 0x000fe20003f0e000 */
[----:B---3--:R-:W-:Y:S01]  /*01a0*/  FADD R0, RZ, -R6 ;  /* 0x80000006ff007221 */ /* 0x008fe20000000000 */
[----:B------:R-:W-:Y:S02]  /*01b0*/  FADD R10, RZ, -R7 ;  /* 0x80000007ff0a7221 */ /* 0x000fe40000000000 */
[----:B------:R-:W-:Y:S01]  /*01c0*/  FSETP.GEU.AND P3, PT, R9, -126, PT ;  /* 0xc2fc00000900780b */ /* 0x000fe20003f6e000 */
[----:B------:R-:W-:Y:S01]  /*01d0*/  FMUL R11, R0, 1.4426950216293334961 ;  /* 0x3fb8aa3b000b7820 */ /* 0x000fe20000400000 */
[----:B------:R-:W-:-:S04]  /*01e0*/  FMUL R10, R10, 1.4426950216293334961 ;  /* 0x3fb8aa3b0a0a7820 */ /* 0x000fc80000400000 */
[----:B------:R-:W-:-:S03]  /*01f0*/  FSETP.GEU.AND P1, PT, R11, -126, PT ;  /* 0xc2fc00000b00780b */ /* 0x000fc60003f2e000 */
[----:B------:R-:W-:Y:S01]  /*0200*/  @!P0 FMUL R8, R8, 0.5 ;  /* 0x3f00000008088820 */ /* 0x000fe20000400000 */
[----:B------:R-:W-:-:S03]  /*0210*/  FSETP.GEU.AND P2, PT, R10, -126, PT ;  /* 0xc2fc00000a00780b */ /* 0x000fc60003f4e000 */
[----:B------:R-:W1:Y:S01]  /*0220*/  MUFU.EX2 R0, R8 ;  /* 0x0000000800007308 */ /* 0x000e620000000800 */
[----:B------:R-:W-:-:S07]  /*0230*/  @!P3 FMUL R9, R9, 0.5 ;  /* 0x3f0000000909b820 */ /* 0x000fce0000400000 */
[----:B------:R-:W2:Y:S01]  /*0240*/  MUFU.EX2 R6, R9 ;  /* 0x0000000900067308 */ /* 0x000ea20000000800 */
[----:B------:R-:W-:Y:S01]  /*0250*/  @!P1 FMUL R11, R11, 0.5 ;  /* 0x3f0000000b0b9820 */ /* 0x000fe20000400000 */
[----:B------:R-:W-:Y:S01]  /*0260*/  @!P2 FMUL R10, R10, 0.5 ;  /* 0x3f0000000a0aa820 */ /* 0x000fe20000400000 */
[----:B-1----:R-:W-:-:S05]  /*0270*/  @!P0 FMUL R0, R0, R0 ;  /* 0x0000000000008220 */ /* 0x002fca0000400000 */
[----:B------:R1:W3:Y:S01]  /*0280*/  MUFU.EX2 R7, R11 ;  /* 0x0000000b00077308 */ /* 0x0002e20000000800 */
[----:B------:R-:W-:Y:S01]  /*0290*/  FADD R0, R0, 1 ;  /* 0x3f80000000007421 */ /* 0x000fe20000000000 */
[----:B--2---:R-:W-:-:S06]  /*02a0*/  @!P3 FMUL R6, R6, R6 ;  /* 0x000000060606b220 */ /* 0x004fcc0000400000 */
[----:B------:R-:W2:Y:S01]  /*02b0*/  MUFU.EX2 R12, R10 ;  /* 0x0000000a000c7308 */ /* 0x000ea20000000800 */
[----:B------:R-:W-:Y:S01]  /*02c0*/  FSETP.GT.AND P0, PT, R0, 8.50705917302346158658e+37, PT ;  /* 0x7e8000000000780b */ /* 0x000fe20003f04000 */
[----:B-1----:R-:W-:Y:S01]  /*02d0*/  HFMA2.MMA R11, -RZ, RZ, 1.625, 0 ;  /* 0x3e800000ff0b7435 */ /* 0x002fe200000001ff */
[----:B------:R-:W-:Y:S01]  /*02e0*/  FADD R6, R6, 1 ;  /* 0x3f80000006067421 */ /* 0x000fe20000000000 */
[----:B---3--:R-:W-:-:S04]  /*02f0*/  @!P1 FMUL R7, R7, R7 ;  /* 0x0000000707079220 */ /* 0x008fc80000400000 */
[----:B------:R-:W-:Y:S01]  /*0300*/  FSETP.GT.AND P1, PT, R6, 8.50705917302346158658e+37, PT ;  /* 0x7e8000000600780b */ /* 0x000fe20003f24000 */
[----:B------:R-:W-:-:S03]  /*0310*/  FADD R8, R7, 1 ;  /* 0x3f80000007087421 */ /* 0x000fc60000000000 */
[C---:B------:R-:W-:Y:S02]  /*0320*/  FSEL R7, R11.reuse, 1, P0 ;  /* 0x3f8000000b077808 */ /* 0x040fe40000000000 */
[----:B------:R-:W-:Y:S01]  /*0330*/  @P0 FMUL R0, R0, 0.25 ;  /* 0x3e80000000000820 */ /* 0x000fe20000400000 */
[----:B--2---:R-:W-:Y:S01]  /*0340*/  @!P2 FMUL R12, R12, R12 ;  /* 0x0000000c0c0ca220 */ /* 0x004fe20000400000 */
[----:B------:R-:W-:Y:S02]  /*0350*/  FSETP.GT.AND P2, PT, R8, 8.50705917302346158658e+37, PT ;  /* 0x7e8000000800780b */ /* 0x000fe40003f44000 */
[----:B------:R-:W-:Y:S01]  /*0360*/  FSEL R9, R11, 1, P1 ;  /* 0x3f8000000b097808 */ /* 0x000fe20000800000 */
[----:B------:R-:W-:Y:S01]  /*0370*/  FADD R12, R12, 1 ;  /* 0x3f8000000c0c7421 */ /* 0x000fe20000000000 */
[----:B------:R-:W1:Y:S01]  /*0380*/  MUFU.RCP R0, R0 ;  /* 0x0000000000007308 */ /* 0x000e620000001000 */
[----:B------:R-:W-:-:S03]  /*0390*/  @P1 FMUL R6, R6, 0.25 ;  /* 0x3e80000006061820 */ /* 0x000fc60000400000 */
[----:B------:R-:W-:-:S04]  /*03a0*/  FSETP.GT.AND P3, PT, R12, 8.50705917302346158658e+37, PT ;  /* 0x7e8000000c00780b */ /* 0x000fc80003f64000 */
[----:B------:R-:W2:Y:S01]  /*03b0*/  MUFU.RCP R6, R6 ;  /* 0x0000000600067308 */ /* 0x000ea20000001000 */
[----:B------:R-:W-:Y:S01]  /*03c0*/  @P2 FMUL R8, R8, 0.25 ;  /* 0x3e80000008082820 */ /* 0x000fe20000400000 */
[----:B-1----:R-:W-:-:S06]  /*03d0*/  FMUL R7, R0, R7 ;  /* 0x0000000700077220 */ /* 0x002fcc0000400000 */
[----:B------:R-:W1:Y:S01]  /*03e0*/  MUFU.RCP R8, R8 ;  /* 0x0000000800087308 */ /* 0x000e620000001000 */
[----:B------:R-:W-:Y:S01]  /*03f0*/  @P3 FMUL R12, R12, 0.25 ;  /* 0x3e8000000c0c3820 */ /* 0x000fe20000400000 */
[----:B------:R-:W-:Y:S01]  /*0400*/  FMUL R7, R4, R7 ;  /* 0x0000000704077220 */ /* 0x000fe20000400000 */
[----:B--2---:R-:W-:-:S05]  /*0410*/  FMUL R0, R6, R9 ;  /* 0x0000000906007220 */ /* 0x004fca0000400000 */
[----:B------:R-:W2:Y:S01]  /*0420*/  MUFU.RCP R12, R12 ;  /* 0x0000000c000c7308 */ /* 0x000ea20000001000 */
[C---:B------:R-:W-:Y:S02]  /*0430*/  FSEL R9, R11.reuse, 1, P2 ;  /* 0x3f8000000b097808 */ /* 0x040fe40001000000 */
[----:B------:R-:W-:Y:S01]  /*0440*/  FSEL R11, R11, 1, P3 ;  /* 0x3f8000000b0b7808 */ /* 0x000fe20001800000 */
[----:B------:R-:W-:Y:S02]  /*0450*/  FMUL R0, R5, R0 ;  /* 0x0000000005007220 */ /* 0x000fe40000400000 */
[----:B-1----:R-:W-:-:S04]  /*0460*/  FMUL R8, R8, R9 ;  /* 0x0000000908087220 */ /* 0x002fc80000400000 */
[----:B------:R-:W-:Y:S01]  /*0470*/  FMUL R8, R7, R8 ;  /* 0x0000000807087220 */ /* 0x000fe20000400000 */
[----:B--2---:R-:W-:-:S04]  /*0480*/  FMUL R11, R12, R11 ;  /* 0x0000000b0c0b7220 */ /* 0x004fc80000400000 */
[----:B------:R-:W-:-:S05]  /*0490*/  FMUL R9, R0, R11 ;  /* 0x0000000b00097220 */ /* 0x000fca0000400000 */
[----:B------:R-:W-:Y:S01]  /*04a0*/  STG.E.64 desc[UR4][R2.64], R8 ;  /* 0x0000000802007986 */ /* 0x000fe2000c101b04 */
[----:B------:R-:W-:Y:S05]  /*04b0*/  EXIT ;  /* 0x000000000000794d */ /* 0x000fea0003800000 */
.L_x_0:
[----:B------:R-:W-:-:S00]  /*04c0*/  BRA `(.L_x_0) ;  /* 0xfffffffc00fc7947 */ /* 0x000fc0000383ffff */
[----:B------:R-:W-:-:S00]  /*04d0*/  NOP ;  /* 0x0000000000007918 */ /* 0x000fc00000000000 */
        /* <DEDUP_REMOVED lines=10> */
.L_x_1:


//--------------------- .nv.constant0.triton_poi_fused_mul_sigmoid_19 --------------------------
	.section	.nv.constant0.triton_poi_fused_mul_sigmoid_19,"a",@progbits
	.sectionflags	@""
	.align	4
.nv.constant0.triton_poi_fused_mul_sigmoid_19:
	.zero		548
